	.headerflags	@"EF_CUDA_TEXMODE_UNIFIED EF_CUDA_64BIT_ADDRESS EF_CUDA_ACCELERATORS EF_CUDA_SM90 EF_CUDA_VIRTUAL_SM(EF_CUDA_SM90)"
	.elftype	@"ET_EXEC"


//--------------------- .nv.info                  --------------------------
	.section	.nv.info,"",@"SHT_CUDA_INFO"
	.align	4


	//----- nvinfo : EIATTR_REGCOUNT
	.align		4
        /*0000*/ 	.byte	0x04, 0x2f
        /*0002*/ 	.short	(.L_1 - .L_0)
	.align		4
.L_0:
        /*0004*/ 	.word	index@(triton_poi_fused_addmm_relu_5)
        /*0008*/ 	.word	0x0000000c


	//----- nvinfo : EIATTR_MIN_STACK_SIZE
	.align		4
.L_1:
        /*000c*/ 	.byte	0x04, 0x12
        /*000e*/ 	.short	(.L_3 - .L_2)
	.align		4
.L_2:
        /*0010*/ 	.word	index@(triton_poi_fused_addmm_relu_5)
        /*0014*/ 	.word	0x00000000


	//----- nvinfo : EIATTR_FRAME_SIZE
	.align		4
.L_3:
        /*0018*/ 	.byte	0x04, 0x11
        /*001a*/ 	.short	(.L_5 - .L_4)
	.align		4
.L_4:
        /*001c*/ 	.word	index@(triton_poi_fused_addmm_relu_5)
        /*0020*/ 	.word	0x00000000


	//----- nvinfo : EIATTR_MIN_STACK_SIZE
	.align		4
.L_5:
        /*0024*/ 	.byte	0x04, 0x12
        /*0026*/ 	.short	(.L_7 - .L_6)
	.align		4
.L_6:
        /*0028*/ 	.word	index@(triton_poi_fused_addmm_relu_5)
        /*002c*/ 	.word	0x00000000
.L_7:


//--------------------- .nv.info.triton_poi_fused_addmm_relu_5 --------------------------
	.section	.nv.info.triton_poi_fused_addmm_relu_5,"",@"SHT_CUDA_INFO"
	.sectionflags	@""
	.align	4


	//----- nvinfo : EIATTR_CUDA_API_VERSION
	.align		4
        /*0000*/ 	.byte	0x04, 0x37
        /*0002*/ 	.short	(.L_9 - .L_8)
.L_8:
        /*0004*/ 	.word	0x0000007c


	//----- nvinfo : EIATTR_KPARAM_INFO
	.align		4
.L_9:
        /*0008*/ 	.byte	0x04, 0x17
        /*000a*/ 	.short	(.L_11 - .L_10)
.L_10:
        /*000c*/ 	.word	0x00000000
        /*0010*/ 	.short	0x0002
        /*0012*/ 	.short	0x0010
        /*0014*/ 	.byte	0x00, 0xf0, 0x11, 0x00


	//----- nvinfo : EIATTR_KPARAM_INFO
	.align		4
.L_11:
        /*0018*/ 	.byte	0x04, 0x17
        /*001a*/ 	.short	(.L_13 - .L_12)
.L_12:
        /*001c*/ 	.word	0x00000000
        /*0020*/ 	.short	0x0001
        /*0022*/ 	.short	0x0008
        /*0024*/ 	.byte	0x00, 0xf4, 0x21, 0x00


	//----- nvinfo : EIATTR_KPARAM_INFO
	.align		4
.L_13:
        /*0028*/ 	.byte	0x04, 0x17
        /*002a*/ 	.short	(.L_15 - .L_14)
.L_14:
        /*002c*/ 	.word	0x00000000
        /*0030*/ 	.short	0x0000
        /*0032*/ 	.short	0x0000
        /*0034*/ 	.byte	0x00, 0xf4, 0x21, 0x00


	//----- nvinfo : EIATTR_SPARSE_MMA_MASK
	.align		4
.L_15:
        /*0038*/ 	.byte	0x03, 0x50
        /*003a*/ 	.short	0x0000


	//----- nvinfo : EIATTR_MAXREG_COUNT
	.align		4
        /*003c*/ 	.byte	0x03, 0x1b
        /*003e*/ 	.short	0x00ff


	//----- nvinfo : EIATTR_EXIT_INSTR_OFFSETS
	.align		4
        /*0040*/ 	.byte	0x04, 0x1c
        /*0042*/ 	.short	(.L_17 - .L_16)


	//   ....[0]....
.L_16:
        /*0044*/ 	.word	0x00000190


	//   ....[1]....
        /*0048*/ 	.word	0x000001b0


	//----- nvinfo : EIATTR_REQNTID
	.align		4
.L_17:
        /*004c*/ 	.byte	0x04, 0x10
        /*004e*/ 	.short	(.L_19 - .L_18)
.L_18:
        /*0050*/ 	.word	0x00000020
        /*0054*/ 	.word	0x00000001
        /*0058*/ 	.word	0x00000001


	//----- nvinfo : EIATTR_CBANK_PARAM_SIZE
	.align		4
.L_19:
        /*005c*/ 	.byte	0x03, 0x19
        /*005e*/ 	.short	0x0014


	//----- nvinfo : EIATTR_PARAM_CBANK
	.align		4
        /*0060*/ 	.byte	0x04, 0x0a
        /*0062*/ 	.short	(.L_21 - .L_20)
	.align		4
.L_20:
        /*0064*/ 	.word	index@(.nv.constant0.triton_poi_fused_addmm_relu_5)
        /*0068*/ 	.short	0x0210
        /*006a*/ 	.short	0x0014


	//----- nvinfo : EIATTR_SW_WAR
	.align		4
.L_21:
        /*006c*/ 	.byte	0x04, 0x36
        /*006e*/ 	.short	(.L_23 - .L_22)
.L_22:
        /*0070*/ 	.word	0x00000008
.L_23:


//--------------------- .nv.callgraph             --------------------------
	.section	.nv.callgraph,"",@"SHT_CUDA_CALLGRAPH"
	.align	4
	.sectionentsize	8
	.align		4
        /*0000*/ 	.word	0x00000000
	.align		4
        /*0004*/ 	.word	0xffffffff
	.align		4
        /*0008*/ 	.word	0x00000000
	.align		4
        /*000c*/ 	.word	0xfffffffe
	.align		4
        /*0010*/ 	.word	0x00000000
	.align		4
        /*0014*/ 	.word	0xfffffffd
	.align		4
        /*0018*/ 	.word	0x00000000
	.align		4
        /*001c*/ 	.word	0xfffffffc


//--------------------- .text.triton_poi_fused_addmm_relu_5 --------------------------
	.section	.text.triton_poi_fused_addmm_relu_5,"ax",@progbits
	.align	128
        .global         triton_poi_fused_addmm_relu_5
        .type           triton_poi_fused_addmm_relu_5,@function
        .size           triton_poi_fused_addmm_relu_5,(.L_x_1 - triton_poi_fused_addmm_relu_5)
        .other          triton_poi_fused_addmm_relu_5,@"STO_CUDA_ENTRY STV_DEFAULT"
triton_poi_fused_addmm_relu_5:
.text.triton_poi_fused_addmm_relu_5:
[----:B------:R-:W0:Y:S02]  /*0000*/  LDC R1, c[0x0][0x28] ;  /* 0x00000a00ff017b82 */ /* 0x000e240000000800 */
[----:B------:R-:W1:Y:S01]  /*0010*/  S2R R8, SR_TID.X ;  /* 0x0000000000087919 */ /* 0x000e620000002100 */
[----:B------:R-:W2:Y:S01]  /*0020*/  LDC.64 R4, c[0x0][0x218] ;  /* 0x00008600ff047b82 */ /* 0x000ea20000000a00 */
[----:B------:R-:W-:Y:S01]  /*0030*/  ULDC.64 UR4, c[0x0][0x208] ;  /* 0x0000820000047ab9 */ /* 0x000fe20000000a00 */
[----:B------:R-:W3:Y:S06]  /*0040*/  S2R R7, SR_CTAID.X ;  /* 0x0000000000077919 */ /* 0x000eec0000002500 */
[----:B------:R-:W4:Y:S01]  /*0050*/  LDC.64 R2, c[0x0][0x210] ;  /* 0x00008400ff027b82 */ /* 0x000f220000000a00 */
[----:B-1----:R-:W-:-:S02]  /*0060*/  LOP3.LUT R0, R8, 0xf, RZ, 0xc0, !PT ;  /* 0x0000000f08007812 */ /* 0x002fc400078ec0ff */
[----:B---3--:R-:W-:-:S03]  /*0070*/  SHF.R.S32.HI R6, RZ, 0x1b, R7 ;  /* 0x0000001bff067819 */ /* 0x008fc60000011407 */
[----:B------:R-:W-:Y:S01]  /*0080*/  IMAD R7, R7, 0x10, R0 ;  /* 0x0000001007077824 */ /* 0x000fe200078e0200 */
[----:B------:R-:W-:-:S03]  /*0090*/  SGXT R0, R6, 0x1 ;  /* 0x000000010600781a */ /* 0x000fc60000000200 */
[C---:B----4-:R-:W-:Y:S01]  /*00a0*/  IMAD.WIDE R2, R7.reuse, 0x4, R2 ;  /* 0x0000000407027825 */ /* 0x050fe200078e0202 */
[----:B------:R-:W-:Y:S02]  /*00b0*/  ISETP.GE.AND P0, PT, R7, 0x10, PT ;  /* 0x000000100700780c */ /* 0x000fe40003f06270 */
[----:B------:R-:W-:-:S04]  /*00c0*/  LEA.HI R0, R0, R7, RZ, 0x2 ;  /* 0x0000000700007211 */ /* 0x000fc800078f10ff */
[----:B------:R-:W-:-:S05]  /*00d0*/  LOP3.LUT R0, R0, 0xfffffffc, RZ, 0xc0, !PT ;  /* 0xfffffffc00007812 */ /* 0x000fca00078ec0ff */
[----:B------:R-:W-:Y:S02]  /*00e0*/  IMAD.IADD R9, R7, 0x1, -R0 ;  /* 0x0000000107097824 */ /* 0x000fe400078e0a00 */
[----:B------:R-:W-:Y:S02]  /*00f0*/  IMAD.MOV.U32 R0, RZ, RZ, RZ ;  /* 0x000000ffff007224 */ /* 0x000fe400078e00ff */
[----:B--2---:R-:W-:-:S04]  /*0100*/  IMAD.WIDE R4, R9, 0x4, R4 ;  /* 0x0000000409047825 */ /* 0x004fc800078e0204 */
[----:B------:R-:W-:Y:S01]  /*0110*/  IMAD.MOV.U32 R9, RZ, RZ, RZ ;  /* 0x000000ffff097224 */ /* 0x000fe200078e00ff */
[----:B------:R-:W2:Y:S05]  /*0120*/  @!P0 LDG.E R0, desc[UR4][R2.64] ;  /* 0x0000000402008981 */ /* 0x000eaa000c1e1900 */
[----:B------:R-:W2:Y:S01]  /*0130*/  @!P0 LDG.E.EL R9, desc[UR4][R4.64] ;  /* 0x0000000404098981 */ /* 0x000ea2000c2e1900 */
[----:B------:R-:W-:-:S04]  /*0140*/  LOP3.LUT P0, RZ, R8, 0x10, RZ, 0xc0, !PT ;  /* 0x0000001008ff7812 */ /* 0x000fc8000780c0ff */
[----:B------:R-:W-:Y:S01]  /*0150*/  ISETP.LT.AND P0, PT, R7, 0x10, !P0 ;  /* 0x000000100700780c */ /* 0x000fe20004701270 */
[----:B--2---:R-:W-:Y:S01]  /*0160*/  FADD R6, R9, R0 ;  /* 0x0000000009067221 */ /* 0x004fe20000000000 */
[----:B------:R-:W-:-:S04]  /*0170*/  FSETP.GEU.AND P1, PT, R0, -R9, PT ;  /* 0x800000090000720b */ /* 0x000fc80003f2e000 */
[----:B------:R-:W-:-:S07]  /*0180*/  FSEL R7, R6, RZ, P1 ;  /* 0x000000ff06077208 */ /* 0x000fce0000800000 */
[----:B------:R-:W-:Y:S05]  /*0190*/  @!P0 EXIT ;  /* 0x000000000000894d */ /* 0x000fea0003800000 */
[----:B------:R-:W-:Y:S01]  /*01a0*/  STG.E desc[UR4][R2.64], R7 ;  /* 0x0000000702007986 */ /* 0x000fe2000c101904 */
[----:B------:R-:W-:Y:S05]  /*01b0*/  EXIT ;  /* 0x000000000000794d */ /* 0x000fea0003800000 */
.L_x_0:
[----:B------:R-:W-:-:S00]  /*01c0*/  BRA `(.L_x_0) ;  /* 0xfffffffc00fc7947 */ /* 0x000fc0000383ffff */
[----:B------:R-:W-:-:S00]  /*01d0*/  NOP ;  /* 0x0000000000007918 */ /* 0x000fc00000000000 */
        /* <DEDUP_REMOVED lines=10> */
.L_x_1:


//--------------------- .nv.constant0.triton_poi_fused_addmm_relu_5 --------------------------
	.section	.nv.constant0.triton_poi_fused_addmm_relu_5,"a",@progbits
	.sectionflags	@""
	.align	4
.nv.constant0.triton_poi_fused_addmm_relu_5:
	.zero		548
